//
// Generated by NVIDIA NVVM Compiler
//
// Compiler Build ID: CL-36424714
// Cuda compilation tools, release 13.0, V13.0.88
// Based on NVVM 20.0.0
//

.version 9.0
.target sm_100
.address_size 64

	// .globl	_Z7computePm
.const .align 8 .b8 binom[17152];
// _ZZ12binom_kernelPmiE5cache has been demoted

.visible .entry _Z7computePm(
	.param .u64 .ptr .align 1 _Z7computePm_param_0
)
{
	.reg .pred 	%p<9>;
	.reg .b32 	%r<35>;
	.reg .b64 	%rd<36>;

	ld.param.u64 	%rd18, [_Z7computePm_param_0];
	cvta.to.global.u64 	%rd19, %rd18;
	mov.u32 	%r16, %ntid.x;
	mov.u32 	%r17, %ctaid.x;
	mov.u32 	%r18, %tid.x;
	mad.lo.s32 	%r19, %r16, %r17, %r18;
	mul.wide.s32 	%rd20, %r19, 8;
	add.s64 	%rd1, %rd19, %rd20;
	ld.global.u64 	%rd2, [%rd1];
	setp.eq.s64 	%p1, %rd2, 0;
	@%p1 bra 	$L__BB0_11;
	add.s64 	%rd33, %rd2, -1;
	ld.const.u64 	%rd30, [binom+16640];
	setp.gt.u64 	%p2, %rd30, %rd33;
	mov.b32 	%r32, 2079;
	mov.b32 	%r31, 1;
	@%p2 bra 	$L__BB0_4;
	mov.b32 	%r29, 1;
	mov.b32 	%r28, 2080;
	mov.u64 	%rd22, binom;
$L__BB0_3:
	add.s32 	%r31, %r29, 1;
	sub.s64 	%rd33, %rd33, %rd30;
	add.s32 	%r6, %r29, 2080;
	mul.wide.u32 	%rd21, %r6, 8;
	add.s64 	%rd23, %rd22, %rd21;
	ld.const.u64 	%rd30, [%rd23];
	setp.gt.u64 	%p3, %rd30, %rd33;
	mov.u32 	%r32, %r28;
	mov.u32 	%r28, %r6;
	mov.u32 	%r29, %r31;
	@%p3 bra 	$L__BB0_4;
	bra.uni 	$L__BB0_3;
$L__BB0_4:
	mov.b64 	%rd32, 0;
	mov.b32 	%r30, 64;
$L__BB0_5:
	sub.s32 	%r32, %r32, %r30;
	setp.eq.s64 	%p4, %rd33, 0;
	@%p4 bra 	$L__BB0_7;
	mul.wide.u32 	%rd25, %r32, 8;
	mov.u64 	%rd26, binom;
	add.s64 	%rd27, %rd26, %rd25;
	ld.const.u64 	%rd12, [%rd27];
	setp.ge.u64 	%p5, %rd33, %rd12;
	@%p5 bra 	$L__BB0_8;
$L__BB0_7:
	add.s32 	%r32, %r32, -1;
	add.s32 	%r31, %r31, -1;
	or.b64  	%rd32, %rd32, -9223372036854775808;
	bra.uni 	$L__BB0_9;
$L__BB0_8:
	sub.s64 	%rd33, %rd33, %rd12;
$L__BB0_9:
	add.s32 	%r30, %r30, -1;
	setp.ne.s32 	%p6, %r30, 0;
	setp.ne.s32 	%p7, %r31, 0;
	and.pred  	%p8, %p6, %p7;
	selp.u32 	%r25, 1, 0, %p8;
	shr.u64 	%rd32, %rd32, %r25;
	@%p8 bra 	$L__BB0_5;
	shr.u64 	%rd28, %rd32, %r30;
	st.global.u64 	[%rd1], %rd28;
$L__BB0_11:
	ret;

}
	// .globl	_Z12binom_kernelPmi
.visible .entry _Z12binom_kernelPmi(
	.param .u64 .ptr .align 1 _Z12binom_kernelPmi_param_0,
	.param .u32 _Z12binom_kernelPmi_param_1
)
{
	.reg .pred 	%p<26>;
	.reg .b32 	%r<137>;
	.reg .b64 	%rd<43>;
	// demoted variable
	.shared .align 8 .b8 _ZZ12binom_kernelPmiE5cache[2048];
	ld.param.u64 	%rd2, [_Z12binom_kernelPmi_param_0];
	ld.param.u32 	%r38, [_Z12binom_kernelPmi_param_1];
	cvta.to.global.u64 	%rd1, %rd2;
	mov.u32 	%r39, %ntid.x;
	mov.u32 	%r40, %ctaid.x;
	mov.u32 	%r41, %tid.x;
	mad.lo.s32 	%r1, %r39, %r40, %r41;
	setp.lt.s32 	%p1, %r38, 1;
	@%p1 bra 	$L__BB1_27;
	add.s32 	%r2, %r1, -1;
	and.b32  	%r3, %r38, 3;
	setp.lt.u32 	%p2, %r38, 4;
	mov.b32 	%r130, 1;
	@%p2 bra 	$L__BB1_20;
	and.b32  	%r4, %r38, 2147483644;
	mov.b32 	%r130, 1;
$L__BB1_3:
	setp.ne.s32 	%p3, %r1, 0;
	add.s32 	%r6, %r130, 1;
	mad.lo.s32 	%r44, %r130, %r130, %r130;
	shr.u32 	%r7, %r44, 1;
	add.s32 	%r8, %r2, %r7;
	bar.sync 	0;
	setp.ne.s32 	%p4, %r130, %r1;
	and.pred  	%p5, %p3, %p4;
	@%p5 bra 	$L__BB1_5;
	shl.b32 	%r56, %r8, 3;
	and.b32  	%r57, %r56, 2040;
	mov.u32 	%r58, _ZZ12binom_kernelPmiE5cache;
	add.s32 	%r59, %r58, %r57;
	mov.b64 	%rd8, 1;
	st.shared.u64 	[%r59], %rd8;
	mul.wide.s32 	%rd9, %r8, 8;
	add.s64 	%rd10, %rd1, %rd9;
	st.global.u64 	[%rd10], %rd8;
	bra.uni 	$L__BB1_7;
$L__BB1_5:
	setp.ge.s32 	%p6, %r1, %r130;
	@%p6 bra 	$L__BB1_7;
	sub.s32 	%r45, %r8, %r130;
	shl.b32 	%r46, %r45, 3;
	and.b32  	%r47, %r46, 2040;
	mov.u32 	%r48, _ZZ12binom_kernelPmiE5cache;
	add.s32 	%r49, %r48, %r47;
	ld.shared.u64 	%rd3, [%r49];
	add.s32 	%r50, %r46, -8;
	and.b32  	%r51, %r50, 2040;
	add.s32 	%r52, %r48, %r51;
	ld.shared.u64 	%rd4, [%r52];
	add.s64 	%rd5, %rd4, %rd3;
	shl.b32 	%r53, %r8, 3;
	and.b32  	%r54, %r53, 2040;
	add.s32 	%r55, %r48, %r54;
	st.shared.u64 	[%r55], %rd5;
	mul.wide.s32 	%rd6, %r8, 8;
	add.s64 	%rd7, %rd1, %rd6;
	st.global.u64 	[%rd7], %rd5;
$L__BB1_7:
	setp.eq.s32 	%p7, %r1, 0;
	add.s32 	%r9, %r130, 2;
	add.s32 	%r10, %r7, %r6;
	and.b32  	%r60, %r10, 2147483647;
	add.s32 	%r11, %r2, %r60;
	bar.sync 	0;
	setp.eq.s32 	%p8, %r6, %r1;
	or.pred  	%p9, %p7, %p8;
	@%p9 bra 	$L__BB1_10;
	setp.ge.s32 	%p10, %r1, %r6;
	@%p10 bra 	$L__BB1_11;
	sub.s32 	%r61, %r11, %r6;
	shl.b32 	%r62, %r61, 3;
	and.b32  	%r63, %r62, 2040;
	mov.u32 	%r64, _ZZ12binom_kernelPmiE5cache;
	add.s32 	%r65, %r64, %r63;
	ld.shared.u64 	%rd11, [%r65];
	add.s32 	%r66, %r62, -8;
	and.b32  	%r67, %r66, 2040;
	add.s32 	%r68, %r64, %r67;
	ld.shared.u64 	%rd12, [%r68];
	add.s64 	%rd13, %rd12, %rd11;
	shl.b32 	%r69, %r11, 3;
	and.b32  	%r70, %r69, 2040;
	add.s32 	%r71, %r64, %r70;
	st.shared.u64 	[%r71], %rd13;
	mul.wide.s32 	%rd14, %r11, 8;
	add.s64 	%rd15, %rd1, %rd14;
	st.global.u64 	[%rd15], %rd13;
	bra.uni 	$L__BB1_11;
$L__BB1_10:
	shl.b32 	%r72, %r11, 3;
	and.b32  	%r73, %r72, 2040;
	mov.u32 	%r74, _ZZ12binom_kernelPmiE5cache;
	add.s32 	%r75, %r74, %r73;
	mov.b64 	%rd16, 1;
	st.shared.u64 	[%r75], %rd16;
	mul.wide.s32 	%rd17, %r11, 8;
	add.s64 	%rd18, %rd1, %rd17;
	st.global.u64 	[%rd18], %rd16;
$L__BB1_11:
	setp.eq.s32 	%p11, %r1, 0;
	add.s32 	%r12, %r130, 3;
	add.s32 	%r13, %r10, %r9;
	and.b32  	%r76, %r13, 2147483647;
	add.s32 	%r14, %r2, %r76;
	bar.sync 	0;
	setp.eq.s32 	%p12, %r9, %r1;
	or.pred  	%p13, %p11, %p12;
	@%p13 bra 	$L__BB1_14;
	setp.ge.s32 	%p14, %r1, %r9;
	@%p14 bra 	$L__BB1_15;
	sub.s32 	%r77, %r14, %r9;
	shl.b32 	%r78, %r77, 3;
	and.b32  	%r79, %r78, 2040;
	mov.u32 	%r80, _ZZ12binom_kernelPmiE5cache;
	add.s32 	%r81, %r80, %r79;
	ld.shared.u64 	%rd19, [%r81];
	add.s32 	%r82, %r78, -8;
	and.b32  	%r83, %r82, 2040;
	add.s32 	%r84, %r80, %r83;
	ld.shared.u64 	%rd20, [%r84];
	add.s64 	%rd21, %rd20, %rd19;
	shl.b32 	%r85, %r14, 3;
	and.b32  	%r86, %r85, 2040;
	add.s32 	%r87, %r80, %r86;
	st.shared.u64 	[%r87], %rd21;
	mul.wide.s32 	%rd22, %r14, 8;
	add.s64 	%rd23, %rd1, %rd22;
	st.global.u64 	[%rd23], %rd21;
	bra.uni 	$L__BB1_15;
$L__BB1_14:
	shl.b32 	%r88, %r14, 3;
	and.b32  	%r89, %r88, 2040;
	mov.u32 	%r90, _ZZ12binom_kernelPmiE5cache;
	add.s32 	%r91, %r90, %r89;
	mov.b64 	%rd24, 1;
	st.shared.u64 	[%r91], %rd24;
	mul.wide.s32 	%rd25, %r14, 8;
	add.s64 	%rd26, %rd1, %rd25;
	st.global.u64 	[%rd26], %rd24;
$L__BB1_15:
	setp.eq.s32 	%p15, %r1, 0;
	add.s32 	%r130, %r130, 4;
	add.s32 	%r92, %r13, %r12;
	and.b32  	%r93, %r92, 2147483647;
	add.s32 	%r16, %r2, %r93;
	bar.sync 	0;
	setp.eq.s32 	%p16, %r12, %r1;
	or.pred  	%p17, %p15, %p16;
	@%p17 bra 	$L__BB1_18;
	setp.ge.s32 	%p18, %r1, %r12;
	@%p18 bra 	$L__BB1_19;
	sub.s32 	%r94, %r16, %r12;
	shl.b32 	%r95, %r94, 3;
	and.b32  	%r96, %r95, 2040;
	mov.u32 	%r97, _ZZ12binom_kernelPmiE5cache;
	add.s32 	%r98, %r97, %r96;
	ld.shared.u64 	%rd27, [%r98];
	add.s32 	%r99, %r95, -8;
	and.b32  	%r100, %r99, 2040;
	add.s32 	%r101, %r97, %r100;
	ld.shared.u64 	%rd28, [%r101];
	add.s64 	%rd29, %rd28, %rd27;
	shl.b32 	%r102, %r16, 3;
	and.b32  	%r103, %r102, 2040;
	add.s32 	%r104, %r97, %r103;
	st.shared.u64 	[%r104], %rd29;
	mul.wide.s32 	%rd30, %r16, 8;
	add.s64 	%rd31, %rd1, %rd30;
	st.global.u64 	[%rd31], %rd29;
	bra.uni 	$L__BB1_19;
$L__BB1_18:
	shl.b32 	%r105, %r16, 3;
	and.b32  	%r106, %r105, 2040;
	mov.u32 	%r107, _ZZ12binom_kernelPmiE5cache;
	add.s32 	%r108, %r107, %r106;
	mov.b64 	%rd32, 1;
	st.shared.u64 	[%r108], %rd32;
	mul.wide.s32 	%rd33, %r16, 8;
	add.s64 	%rd34, %rd1, %rd33;
	st.global.u64 	[%rd34], %rd32;
$L__BB1_19:
	setp.ne.s32 	%p19, %r12, %r4;
	@%p19 bra 	$L__BB1_3;
$L__BB1_20:
	setp.eq.s32 	%p20, %r3, 0;
	@%p20 bra 	$L__BB1_27;
	sub.s32 	%r136, %r1, %r130;
	add.s32 	%r133, %r130, 1;
	mad.lo.s32 	%r134, %r130, %r130, %r130;
	shl.b32 	%r109, %r130, 1;
	add.s32 	%r135, %r109, 2;
	add.s32 	%r132, %r136, 254;
	neg.s32 	%r131, %r3;
$L__BB1_22:
	.pragma "nounroll";
	mov.u32 	%r28, %r135;
	setp.eq.s32 	%p21, %r1, 0;
	add.s32 	%r30, %r133, -1;
	mul.lo.s32 	%r110, %r133, %r30;
	shr.u32 	%r111, %r110, 1;
	add.s32 	%r31, %r2, %r111;
	bar.sync 	0;
	setp.eq.s32 	%p22, %r132, 254;
	or.pred  	%p23, %p21, %p22;
	@%p23 bra 	$L__BB1_25;
	setp.ge.s32 	%p24, %r1, %r30;
	@%p24 bra 	$L__BB1_26;
	shr.u32 	%r112, %r134, 1;
	add.s32 	%r113, %r136, %r112;
	shl.b32 	%r114, %r113, 3;
	add.s32 	%r115, %r114, -8;
	and.b32  	%r116, %r115, 2040;
	mov.u32 	%r117, _ZZ12binom_kernelPmiE5cache;
	add.s32 	%r118, %r117, %r116;
	ld.shared.u64 	%rd35, [%r118];
	add.s32 	%r119, %r114, 2032;
	and.b32  	%r120, %r119, 2040;
	add.s32 	%r121, %r117, %r120;
	ld.shared.u64 	%rd36, [%r121];
	add.s64 	%rd37, %rd36, %rd35;
	shl.b32 	%r122, %r31, 3;
	and.b32  	%r123, %r122, 2040;
	add.s32 	%r124, %r117, %r123;
	st.shared.u64 	[%r124], %rd37;
	mul.wide.s32 	%rd38, %r31, 8;
	add.s64 	%rd39, %rd1, %rd38;
	st.global.u64 	[%rd39], %rd37;
	bra.uni 	$L__BB1_26;
$L__BB1_25:
	shl.b32 	%r125, %r31, 3;
	and.b32  	%r126, %r125, 2040;
	mov.u32 	%r127, _ZZ12binom_kernelPmiE5cache;
	add.s32 	%r128, %r127, %r126;
	mov.b64 	%rd40, 1;
	st.shared.u64 	[%r128], %rd40;
	mul.wide.s32 	%rd41, %r31, 8;
	add.s64 	%rd42, %rd1, %rd41;
	st.global.u64 	[%rd42], %rd40;
$L__BB1_26:
	add.s32 	%r136, %r136, -1;
	add.s32 	%r135, %r28, 2;
	add.s32 	%r134, %r134, %r28;
	add.s32 	%r133, %r133, 1;
	add.s32 	%r132, %r132, -1;
	add.s32 	%r131, %r131, 1;
	setp.ne.s32 	%p25, %r131, 0;
	@%p25 bra 	$L__BB1_22;
$L__BB1_27:
	ret;

}


// ===== COMPILED SASS (sm_100) =====

	.target	sm_100

	.elftype	@"ET_EXEC"


//--------------------- .note.nv.tkinfo           --------------------------
	.section	.note.nv.tkinfo,"",@"SHT_NOTE"
	.sectionflags	@"SHF_NOTE_NV_TKINFO"
	.tkinfo
        /*0018*/ 	.word	0x00000002
        /*0030*/ 	.string	""
        /*0030*/ 	.string	"ptxas"
        /*0030*/ 	.string	"Cuda compilation tools, release 13.0, V13.0.88"
        /*0030*/ 	.string	"Build cuda_13.0.r13.0/compiler.36424714_0"
        /*0030*/ 	.string	"-arch sm_100 -m 64 "



//--------------------- .note.nv.cuinfo           --------------------------
	.section	.note.nv.cuinfo,"",@"SHT_NOTE"
	.sectionflags	@"SHF_NOTE_NV_CUINFO"
        /*0018*/ 	.short	0x0002
        /*001a*/ 	.short	0x0064
        /*001c*/ 	.short	0x0082
	.zero		2


//--------------------- .nv.info                  --------------------------
	.section	.nv.info,"",@"SHT_CUDA_INFO"
	.align	4


	//----- nvinfo : EIATTR_REGCOUNT
	.align		4
        /*0000*/ 	.byte	0x04, 0x2f
        /*0002*/ 	.short	(.L_2 - .L_1)
	.align		4
.L_1:
        /*0004*/ 	.word	index@(_Z7computePm)
        /*0008*/ 	.word	0x00000010


	//----- nvinfo : EIATTR_FRAME_SIZE
	.align		4
.L_2:
        /*000c*/ 	.byte	0x04, 0x11
        /*000e*/ 	.short	(.L_4 - .L_3)
	.align		4
.L_3:
        /*0010*/ 	.word	index@(_Z7computePm)
        /*0014*/ 	.word	0x00000000


	//----- nvinfo : EIATTR_REGCOUNT
	.align		4
.L_4:
        /*0018*/ 	.byte	0x04, 0x2f
        /*001a*/ 	.short	(.L_6 - .L_5)
	.align		4
.L_5:
        /*001c*/ 	.word	index@(_Z12binom_kernelPmi)
        /*0020*/ 	.word	0x00000016


	//----- nvinfo : EIATTR_FRAME_SIZE
	.align		4
.L_6:
        /*0024*/ 	.byte	0x04, 0x11
        /*0026*/ 	.short	(.L_8 - .L_7)
	.align		4
.L_7:
        /*0028*/ 	.word	index@(_Z12binom_kernelPmi)
        /*002c*/ 	.word	0x00000000


	//----- nvinfo : EIATTR_MIN_STACK_SIZE
	.align		4
.L_8:
        /*0030*/ 	.byte	0x04, 0x12
        /*0032*/ 	.short	(.L_10 - .L_9)
	.align		4
.L_9:
        /*0034*/ 	.word	index@(_Z12binom_kernelPmi)
        /*0038*/ 	.word	0x00000000


	//----- nvinfo : EIATTR_MIN_STACK_SIZE
	.align		4
.L_10:
        /*003c*/ 	.byte	0x04, 0x12
        /*003e*/ 	.short	(.L_12 - .L_11)
	.align		4
.L_11:
        /*0040*/ 	.word	index@(_Z7computePm)
        /*0044*/ 	.word	0x00000000
.L_12:


//--------------------- .nv.compat                --------------------------
	.section	.nv.compat,"",@"SHT_CUDA_COMPAT_INFO"
	.align	4
        /*0000*/ 	.byte	0x02, 0x09, 0x00, 0x00, 0x02, 0x02, 0x01, 0x00, 0x02, 0x05, 0x05, 0x00, 0x03, 0x07, 0x01, 0x01
        /*0010*/ 	.byte	0x02, 0x03, 0x00, 0x00, 0x02, 0x06, 0x01, 0x00, 0x04, 0x0b, 0x08, 0x00, 0x09, 0x00, 0x00, 0x00
        /*0020*/ 	.byte	0x00, 0x00, 0x00, 0x00


//--------------------- .nv.info._Z12binom_kernelPmi --------------------------
	.section	.nv.info._Z12binom_kernelPmi,"",@"SHT_CUDA_INFO"
	.sectionflags	@""
	.align	4


	//----- nvinfo : EIATTR_CUDA_API_VERSION
	.align		4
        /*0000*/ 	.byte	0x04, 0x37
        /*0002*/ 	.short	(.L_14 - .L_13)
.L_13:
        /*0004*/ 	.word	0x00000082


	//----- nvinfo : EIATTR_KPARAM_INFO
	.align		4
.L_14:
        /*0008*/ 	.byte	0x04, 0x17
        /*000a*/ 	.short	(.L_16 - .L_15)
.L_15:
        /*000c*/ 	.word	0x00000000
        /*0010*/ 	.short	0x0001
        /*0012*/ 	.short	0x0008
        /*0014*/ 	.byte	0x00, 0xf0, 0x11, 0x00


	//----- nvinfo : EIATTR_KPARAM_INFO
	.align		4
.L_16:
        /*0018*/ 	.byte	0x04, 0x17
        /*001a*/ 	.short	(.L_18 - .L_17)
.L_17:
        /*001c*/ 	.word	0x00000000
        /*0020*/ 	.short	0x0000
        /*0022*/ 	.short	0x0000
        /*0024*/ 	.byte	0x00, 0xf5, 0x21, 0x00


	//----- nvinfo : EIATTR_SPARSE_MMA_MASK
	.align		4
.L_18:
        /*0028*/ 	.byte	0x03, 0x50
        /*002a*/ 	.short	0x0000


	//----- nvinfo : EIATTR_MAXREG_COUNT
	.align		4
        /*002c*/ 	.byte	0x03, 0x1b
        /*002e*/ 	.short	0x00ff


	//----- nvinfo : EIATTR_NUM_BARRIERS
	.align		4
        /*0030*/ 	.byte	0x02, 0x4c
        /*0032*/ 	.byte	0x01
	.zero		1


	//----- nvinfo : EIATTR_MERCURY_ISA_VERSION
	.align		4
        /*0034*/ 	.byte	0x03, 0x5f
        /*0036*/ 	.short	0x0101


	//----- nvinfo : EIATTR_VRC_CTA_INIT_COUNT
	.align		4
        /*0038*/ 	.byte	0x02, 0x4a
	.zero		1
	.zero		1


	//----- nvinfo : EIATTR_EXIT_INSTR_OFFSETS
	.align		4
        /*003c*/ 	.byte	0x04, 0x1c
        /*003e*/ 	.short	(.L_20 - .L_19)


	//   ....[0]....
.L_19:
        /*0040*/ 	.word	0x00000060


	//   ....[1]....
        /*0044*/ 	.word	0x00000b40


	//   ....[2]....
        /*0048*/ 	.word	0x00000ef0


	//----- nvinfo : EIATTR_CRS_STACK_SIZE
	.align		4
.L_20:
        /*004c*/ 	.byte	0x04, 0x1e
        /*004e*/ 	.short	(.L_22 - .L_21)
.L_21:
        /*0050*/ 	.word	0x00000000


	//----- nvinfo : EIATTR_CBANK_PARAM_SIZE
	.align		4
.L_22:
        /*0054*/ 	.byte	0x03, 0x19
        /*0056*/ 	.short	0x000c


	//----- nvinfo : EIATTR_PARAM_CBANK
	.align		4
        /*0058*/ 	.byte	0x04, 0x0a
        /*005a*/ 	.short	(.L_24 - .L_23)
	.align		4
.L_23:
        /*005c*/ 	.word	index@(.nv.constant0._Z12binom_kernelPmi)
        /*0060*/ 	.short	0x0380
        /*0062*/ 	.short	0x000c


	//----- nvinfo : EIATTR_SW_WAR
	.align		4
.L_24:
        /*0064*/ 	.byte	0x04, 0x36
        /*0066*/ 	.short	(.L_26 - .L_25)
.L_25:
        /*0068*/ 	.word	0x00000008
.L_26:


//--------------------- .nv.info._Z7computePm     --------------------------
	.section	.nv.info._Z7computePm,"",@"SHT_CUDA_INFO"
	.sectionflags	@""
	.align	4


	//----- nvinfo : EIATTR_CUDA_API_VERSION
	.align		4
        /*0000*/ 	.byte	0x04, 0x37
        /*0002*/ 	.short	(.L_28 - .L_27)
.L_27:
        /*0004*/ 	.word	0x00000082


	//----- nvinfo : EIATTR_KPARAM_INFO
	.align		4
.L_28:
        /*0008*/ 	.byte	0x04, 0x17
        /*000a*/ 	.short	(.L_30 - .L_29)
.L_29:
        /*000c*/ 	.word	0x00000000
        /*0010*/ 	.short	0x0000
        /*0012*/ 	.short	0x0000
        /*0014*/ 	.byte	0x00, 0xf5, 0x21, 0x00


	//----- nvinfo : EIATTR_SPARSE_MMA_MASK
	.align		4
.L_30:
        /*0018*/ 	.byte	0x03, 0x50
        /*001a*/ 	.short	0x0000


	//----- nvinfo : EIATTR_MAXREG_COUNT
	.align		4
        /*001c*/ 	.byte	0x03, 0x1b
        /*001e*/ 	.short	0x00ff


	//----- nvinfo : EIATTR_MERCURY_ISA_VERSION
	.align		4
        /*0020*/ 	.byte	0x03, 0x5f
        /*0022*/ 	.short	0x0101


	//----- nvinfo : EIATTR_VRC_CTA_INIT_COUNT
	.align		4
        /*0024*/ 	.byte	0x02, 0x4a
	.zero		1
	.zero		1


	//----- nvinfo : EIATTR_EXIT_INSTR_OFFSETS
	.align		4
        /*0028*/ 	.byte	0x04, 0x1c
        /*002a*/ 	.short	(.L_32 - .L_31)


	//   ....[0]....
.L_31:
        /*002c*/ 	.word	0x000000b0


	//   ....[1]....
        /*0030*/ 	.word	0x000004b0


	//----- nvinfo : EIATTR_CRS_STACK_SIZE
	.align		4
.L_32:
        /*0034*/ 	.byte	0x04, 0x1e
        /*0036*/ 	.short	(.L_34 - .L_33)
.L_33:
        /*0038*/ 	.word	0x00000000


	//----- nvinfo : EIATTR_CBANK_PARAM_SIZE
	.align		4
.L_34:
        /*003c*/ 	.byte	0x03, 0x19
        /*003e*/ 	.short	0x0008


	//----- nvinfo : EIATTR_PARAM_CBANK
	.align		4
        /*0040*/ 	.byte	0x04, 0x0a
        /*0042*/ 	.short	(.L_36 - .L_35)
	.align		4
.L_35:
        /*0044*/ 	.word	index@(.nv.constant0._Z7computePm)
        /*0048*/ 	.short	0x0380
        /*004a*/ 	.short	0x0008


	//----- nvinfo : EIATTR_SW_WAR
	.align		4
.L_36:
        /*004c*/ 	.byte	0x04, 0x36
        /*004e*/ 	.short	(.L_38 - .L_37)
.L_37:
        /*0050*/ 	.word	0x00000008
.L_38:


//--------------------- .nv.callgraph             --------------------------
	.section	.nv.callgraph,"",@"SHT_CUDA_CALLGRAPH"
	.align	4
	.sectionentsize	8
	.align		4
        /*0000*/ 	.word	0x00000000
	.align		4
        /*0004*/ 	.word	0xffffffff
	.align		4
        /*0008*/ 	.word	0x00000000
	.align		4
        /*000c*/ 	.word	0xfffffffe
	.align		4
        /*0010*/ 	.word	0x00000000
	.align		4
        /*0014*/ 	.word	0xfffffffd
	.align		4
        /*0018*/ 	.word	0x00000000
	.align		4
        /*001c*/ 	.word	0xfffffffc


//--------------------- .nv.constant3             --------------------------
	.section	.nv.constant3,"a",@progbits
	.align	8
.nv.constant3:
	.type		binom,@object
	.size		binom,(.L_0 - binom)
binom:
	.zero		17152
.L_0:


//--------------------- .text._Z12binom_kernelPmi --------------------------
	.section	.text._Z12binom_kernelPmi,"ax",@progbits
	.align	128
        .global         _Z12binom_kernelPmi
        .type           _Z12binom_kernelPmi,@function
        .size           _Z12binom_kernelPmi,(.L_x_30 - _Z12binom_kernelPmi)
        .other          _Z12binom_kernelPmi,@"STO_CUDA_ENTRY STV_DEFAULT"
_Z12binom_kernelPmi:
.text._Z12binom_kernelPmi:
[----:B------:R-:W-:Y:S08]  /*0000*/  LDC R1, c[0x0][0x37c] ;  /* 0x0000df00ff017b82 */ /* 0x000ff00000000800 */
[----:B------:R-:W0:Y:S01]  /*0010*/  LDC R6, c[0x0][0x388] ;  /* 0x0000e200ff067b82 */ /* 0x000e220000000800 */
[----:B------:R-:W1:Y:S01]  /*0020*/  S2R R0, SR_CTAID.X ;  /* 0x0000000000007919 */ /* 0x000e620000002500 */
[----:B------:R-:W2:Y:S01]  /*0030*/  LDCU UR4, c[0x0][0x360] ;  /* 0x00006c00ff0477ac */ /* 0x000ea20008000800 */
[----:B------:R-:W3:Y:S01]  /*0040*/  S2R R3, SR_TID.X ;  /* 0x0000000000037919 */ /* 0x000ee20000002100 */
[----:B0-----:R-:W-:-:S13]  /*0050*/  ISETP.GE.AND P0, PT, R6, 0x1, PT ;  /* 0x000000010600780c */ /* 0x001fda0003f06270 */
[----:B-123--:R-:W-:Y:S05]  /*0060*/  @!P0 EXIT ;  /* 0x000000000000894d */ /* 0x00efea0003800000 */
[----:B------:R-:W-:Y:S01]  /*0070*/  ISETP.GE.U32.AND P0, PT, R6, 0x4, PT ;  /* 0x000000040600780c */ /* 0x000fe20003f06070 */
[----:B------:R-:W-:Y:S01]  /*0080*/  IMAD R0, R0, UR4, R3 ;  /* 0x0000000400007c24 */ /* 0x000fe2000f8e0203 */
[----:B------:R-:W0:Y:S01]  /*0090*/  LDCU.64 UR8, c[0x0][0x358] ;  /* 0x00006b00ff0877ac */ /* 0x000e220008000a00 */
[----:B------:R-:W-:Y:S02]  /*00a0*/  LOP3.LUT R3, R6, 0x3, RZ, 0xc0, !PT ;  /* 0x0000000306037812 */ /* 0x000fe400078ec0ff */
[----:B------:R-:W-:Y:S01]  /*00b0*/  VIADD R2, R0, 0xffffffff ;  /* 0xffffffff00027836 */ /* 0x000fe20000000000 */
[----:B------:R-:W-:-:S07]  /*00c0*/  UMOV UR7, 0x1 ;  /* 0x0000000100077882 */ /* 0x000fce0000000000 */
[----:B------:R-:W-:Y:S05]  /*00d0*/  @!P0 BRA `(.L_x_0) ;  /* 0x0000000800948947 */ /* 0x000fea0003800000 */
[----:B------:R-:W1:Y:S01]  /*00e0*/  LDC.64 R4, c[0x0][0x380] ;  /* 0x0000e000ff047b82 */ /* 0x000e620000000a00 */
[----:B------:R-:W-:Y:S01]  /*00f0*/  LOP3.LUT R6, R6, 0x7ffffffc, RZ, 0xc0, !PT ;  /* 0x7ffffffc06067812 */ /* 0x000fe200078ec0ff */
[----:B------:R-:W-:-:S06]  /*0100*/  UMOV UR7, 0x1 ;  /* 0x0000000100077882 */ /* 0x000fcc0000000000 */
.L_x_13:
[----:B------:R-:W-:Y:S01]  /*0110*/  BAR.SYNC.DEFER_BLOCKING 0x0 ;  /* 0x0000000000007b1d */ /* 0x000fe20000010000 */
[C---:B------:R-:W-:Y:S01]  /*0120*/  ISETP.NE.AND P0, PT, R0.reuse, UR7, PT ;  /* 0x0000000700007c0c */ /* 0x040fe2000bf05270 */
[----:B------:R-:W-:Y:S01]  /*0130*/  UIMAD UR4, UR7, UR7, UR7 ;  /* 0x00000007070472a4 */ /* 0x000fe2000f8e0207 */
[----:B------:R-:W-:Y:S01]  /*0140*/  ISETP.NE.AND P1, PT, R0, RZ, PT ;  /* 0x000000ff0000720c */ /* 0x000fe20003f25270 */
[----:B------:R-:W-:Y:S02]  /*0150*/  UIADD3 UR10, UPT, UPT, UR7, 0x1, URZ ;  /* 0x00000001070a7890 */ /* 0x000fe4000fffe0ff */
[----:B------:R-:W-:Y:S01]  /*0160*/  USHF.R.U32.HI UR6, URZ, 0x1, UR4 ;  /* 0x00000001ff067899 */ /* 0x000fe20008011604 */
[----:B------:R-:W-:Y:S05]  /*0170*/  BSSY.RECONVERGENT B0, `(.L_x_1) ;  /* 0x0000021000007945 */ /* 0x000fea0003800200 */
[----:B0-234-:R-:W-:-:S04]  /*0180*/  VIADD R13, R2, UR6 ;  /* 0x00000006020d7c36 */ /* 0x01dfc80008000000 */
[----:B-1---5:R-:W-:Y:S05]  /*0190*/  @P0 BRA P1, `(.L_x_2) ;  /* 0x00000000002c0947 */ /* 0x022fea0000800000 */
[----:B------:R-:W2:Y:S01]  /*01a0*/  S2UR UR5, SR_CgaCtaId ;  /* 0x00000000000579c3 */ /* 0x000ea20000008800 */
[----:B------:R-:W-:Y:S01]  /*01b0*/  UMOV UR4, 0x400 ;  /* 0x0000040000047882 */ /* 0x000fe20000000000 */
[C---:B------:R-:W-:Y:S02]  /*01c0*/  IMAD.SHL.U32 R7, R13.reuse, 0x8, RZ ;  /* 0x000000080d077824 */ /* 0x040fe400078e00ff */
[----:B------:R-:W-:Y:S02]  /*01d0*/  HFMA2 R11, -RZ, RZ, 0, 0 ;  /* 0x00000000ff0b7431 */ /* 0x000fe400000001ff */
[----:B-1----:R-:W-:Y:S01]  /*01e0*/  IMAD.WIDE R8, R13, 0x8, R4 ;  /* 0x000000080d087825 */ /* 0x002fe200078e0204 */
[----:B------:R-:W-:-:S03]  /*01f0*/  LOP3.LUT R7, R7, 0x7f8, RZ, 0xc0, !PT ;  /* 0x000007f807077812 */ /* 0x000fc600078ec0ff */
[----:B------:R-:W-:-:S05]  /*0200*/  IMAD.MOV.U32 R10, RZ, RZ, 0x1 ;  /* 0x00000001ff0a7424 */ /* 0x000fca00078e00ff */
[----:B0-----:R0:W-:Y:S01]  /*0210*/  STG.E.64 desc[UR8][R8.64], R10 ;  /* 0x0000000a08007986 */ /* 0x0011e2000c101b08 */
[----:B--2---:R-:W-:-:S09]  /*0220*/  ULEA UR4, UR5, UR4, 0x18 ;  /* 0x0000000405047291 */ /* 0x004fd2000f8ec0ff */
[----:B------:R0:W-:Y:S01]  /*0230*/  STS.64 [R7+UR4], R10 ;  /* 0x0000000a07007988 */ /* 0x0001e20008000a04 */
[----:B------:R-:W-:Y:S05]  /*0240*/  BRA `(.L_x_3) ;  /* 0x00000000004c7947 */ /* 0x000fea0003800000 */
.L_x_2:
[----:B------:R-:W-:-:S13]  /*0250*/  ISETP.GE.AND P0, PT, R0, UR7, PT ;  /* 0x0000000700007c0c */ /* 0x000fda000bf06270 */
[----:B------:R-:W-:Y:S05]  /*0260*/  @P0 BRA `(.L_x_3) ;  /* 0x0000000000440947 */ /* 0x000fea0003800000 */
[----:B------:R-:W2:Y:S01]  /*0270*/  S2UR UR5, SR_CgaCtaId ;  /* 0x00000000000579c3 */ /* 0x000ea20000008800 */
[C---:B------:R-:W-:Y:S01]  /*0280*/  VIADD R7, R13.reuse, -UR7 ;  /* 0x800000070d077c36 */ /* 0x040fe20008000000 */
[----:B------:R-:W-:Y:S01]  /*0290*/  UMOV UR4, 0x400 ;  /* 0x0000040000047882 */ /* 0x000fe20000000000 */
[----:B------:R-:W-:Y:S02]  /*02a0*/  IMAD.SHL.U32 R14, R13, 0x8, RZ ;  /* 0x000000080d0e7824 */ /* 0x000fe400078e00ff */
[----:B------:R-:W-:-:S04]  /*02b0*/  IMAD.SHL.U32 R7, R7, 0x8, RZ ;  /* 0x0000000807077824 */ /* 0x000fc800078e00ff */
[C---:B------:R-:W-:Y:S01]  /*02c0*/  VIADD R8, R7.reuse, 0xfffffff8 ;  /* 0xfffffff807087836 */ /* 0x040fe20000000000 */
[----:B------:R-:W-:-:S04]  /*02d0*/  LOP3.LUT R7, R7, 0x7f8, RZ, 0xc0, !PT ;  /* 0x000007f807077812 */ /* 0x000fc800078ec0ff */
[----:B------:R-:W-:Y:S01]  /*02e0*/  LOP3.LUT R12, R8, 0x7f8, RZ, 0xc0, !PT ;  /* 0x000007f8080c7812 */ /* 0x000fe200078ec0ff */
[----:B--2---:R-:W-:-:S09]  /*02f0*/  ULEA UR4, UR5, UR4, 0x18 ;  /* 0x0000000405047291 */ /* 0x004fd2000f8ec0ff */
[----:B------:R-:W-:Y:S04]  /*0300*/  LDS.64 R8, [R7+UR4] ;  /* 0x0000000407087984 */ /* 0x000fe80008000a00 */
[----:B------:R-:W2:Y:S02]  /*0310*/  LDS.64 R10, [R12+UR4] ;  /* 0x000000040c0a7984 */ /* 0x000ea40008000a00 */
[----:B--2---:R-:W-:-:S04]  /*0320*/  IADD3 R8, P0, PT, R8, R10, RZ ;  /* 0x0000000a08087210 */ /* 0x004fc80007f1e0ff */
[----:B------:R-:W-:Y:S01]  /*0330*/  IADD3.X R9, PT, PT, R9, R11, RZ, P0, !PT ;  /* 0x0000000b09097210 */ /* 0x000fe200007fe4ff */
[----:B-1----:R-:W-:Y:S01]  /*0340*/  IMAD.WIDE R10, R13, 0x8, R4 ;  /* 0x000000080d0a7825 */ /* 0x002fe200078e0204 */
[----:B------:R-:W-:-:S04]  /*0350*/  LOP3.LUT R13, R14, 0x7f8, RZ, 0xc0, !PT ;  /* 0x000007f80e0d7812 */ /* 0x000fc800078ec0ff */
[----:B0-----:R2:W-:Y:S04]  /*0360*/  STG.E.64 desc[UR8][R10.64], R8 ;  /* 0x000000080a007986 */ /* 0x0015e8000c101b08 */
[----:B------:R2:W-:Y:S02]  /*0370*/  STS.64 [R13+UR4], R8 ;  /* 0x000000080d007988 */ /* 0x0005e40008000a04 */
.L_x_3:
[----:B0-----:R-:W-:Y:S05]  /*0380*/  BSYNC.RECONVERGENT B0 ;  /* 0x0000000000007941 */ /* 0x001fea0003800200 */
.L_x_1:
[----:B------:R-:W-:Y:S01]  /*0390*/  BAR.SYNC.DEFER_BLOCKING 0x0 ;  /* 0x0000000000007b1d */ /* 0x000fe20000010000 */
[C---:B------:R-:W-:Y:S01]  /*03a0*/  ISETP.NE.AND P0, PT, R0.reuse, UR10, PT ;  /* 0x0000000a00007c0c */ /* 0x040fe2000bf05270 */
[----:B------:R-:W-:Y:S02]  /*03b0*/  UIADD3 UR6, UPT, UPT, UR10, UR6, URZ ;  /* 0x000000060a067290 */ /* 0x000fe4000fffe0ff */
[----:B------:R-:W-:Y:S01]  /*03c0*/  UIADD3 UR11, UPT, UPT, UR7, 0x2, URZ ;  /* 0x00000002070b7890 */ /* 0x000fe2000fffe0ff */
[----:B------:R-:W-:Y:S01]  /*03d0*/  ISETP.EQ.OR P0, PT, R0, RZ, !P0 ;  /* 0x000000ff0000720c */ /* 0x000fe20004702670 */
[----:B------:R-:W-:Y:S01]  /*03e0*/  ULOP3.LUT UR4, UR6, 0x7fffffff, URZ, 0xc0, !UPT ;  /* 0x7fffffff06047892 */ /* 0x000fe2000f8ec0ff */
[----:B------:R-:W-:Y:S05]  /*03f0*/  BSSY.RECONVERGENT B0, `(.L_x_4) ;  /* 0x0000021000007945 */ /* 0x000fea0003800200 */
[----:B------:R-:W-:-:S06]  /*0400*/  VIADD R15, R2, UR4 ;  /* 0x00000004020f7c36 */ /* 0x000fcc0008000000 */
[----:B------:R-:W-:Y:S05]  /*0410*/  @P0 BRA `(.L_x_5) ;  /* 0x0000000000500947 */ /* 0x000fea0003800000 */
[----:B------:R-:W-:-:S13]  /*0420*/  ISETP.GE.AND P0, PT, R0, UR10, PT ;  /* 0x0000000a00007c0c */ /* 0x000fda000bf06270 */
[----:B------:R-:W-:Y:S05]  /*0430*/  @P0 BRA `(.L_x_6) ;  /* 0x0000000000700947 */ /* 0x000fea0003800000 */
[----:B------:R-:W0:Y:S01]  /*0440*/  S2UR UR5, SR_CgaCtaId ;  /* 0x00000000000579c3 */ /* 0x000e220000008800 */
[C---:B------:R-:W-:Y:S01]  /*0450*/  VIADD R7, R15.reuse, -UR10 ;  /* 0x8000000a0f077c36 */ /* 0x040fe20008000000 */
[----:B------:R-:W-:Y:S01]  /*0460*/  UMOV UR4, 0x400 ;  /* 0x0000040000047882 */ /* 0x000fe20000000000 */
[----:B--2---:R-:W-:Y:S02]  /*0470*/  SHF.L.U32 R13, R15, 0x3, RZ ;  /* 0x000000030f0d7819 */ /* 0x004fe400000006ff */
[----:B------:R-:W-:Y:S02]  /*0480*/  IMAD.SHL.U32 R7, R7, 0x8, RZ ;  /* 0x0000000807077824 */ /* 0x000fe400078e00ff */
[----:B------:R-:W-:Y:S02]  /*0490*/  LOP3.LUT R13, R13, 0x7f8, RZ, 0xc0, !PT ;  /* 0x000007f80d0d7812 */ /* 0x000fe400078ec0ff */
[C---:B------:R-:W-:Y:S01]  /*04a0*/  VIADD R8, R7.reuse, 0xfffffff8 ;  /* 0xfffffff807087836 */ /* 0x040fe20000000000 */
[----:B------:R-:W-:-:S04]  /*04b0*/  LOP3.LUT R7, R7, 0x7f8, RZ, 0xc0, !PT ;  /* 0x000007f807077812 */ /* 0x000fc800078ec0ff */
[----:B------:R-:W-:Y:S01]  /*04c0*/  LOP3.LUT R12, R8, 0x7f8, RZ, 0xc0, !PT ;  /* 0x000007f8080c7812 */ /* 0x000fe200078ec0ff */
[----:B0-----:R-:W-:-:S09]  /*04d0*/  ULEA UR4, UR5, UR4, 0x18 ;  /* 0x0000000405047291 */ /* 0x001fd2000f8ec0ff */
[----:B------:R-:W-:Y:S04]  /*04e0*/  LDS.64 R8, [R7+UR4] ;  /* 0x0000000407087984 */ /* 0x000fe80008000a00 */
[----:B------:R-:W0:Y:S02]  /*04f0*/  LDS.64 R10, [R12+UR4] ;  /* 0x000000040c0a7984 */ /* 0x000e240008000a00 */
[----:B0-----:R-:W-:-:S05]  /*0500*/  IADD3 R8, P0, PT, R8, R10, RZ ;  /* 0x0000000a08087210 */ /* 0x001fca0007f1e0ff */
[----:B------:R-:W-:Y:S02]  /*0510*/  IMAD.X R9, R9, 0x1, R11, P0 ;  /* 0x0000000109097824 */ /* 0x000fe400000e060b */
[----:B-1----:R-:W-:-:S03]  /*0520*/  IMAD.WIDE R10, R15, 0x8, R4 ;  /* 0x000000080f0a7825 */ /* 0x002fc600078e0204 */
[----:B------:R0:W-:Y:S04]  /*0530*/  STS.64 [R13+UR4], R8 ;  /* 0x000000080d007988 */ /* 0x0001e80008000a04 */
[----:B------:R0:W-:Y:S01]  /*0540*/  STG.E.64 desc[UR8][R10.64], R8 ;  /* 0x000000080a007986 */ /* 0x0001e2000c101b08 */
[----:B------:R-:W-:Y:S05]  /*0550*/  BRA `(.L_x_6) ;  /* 0x0000000000287947 */ /* 0x000fea0003800000 */
.L_x_5:
[----:B------:R-:W0:Y:S01]  /*0560*/  S2UR UR5, SR_CgaCtaId ;  /* 0x00000000000579c3 */ /* 0x000e220000008800 */
[----:B------:R-:W-:Y:S01]  /*0570*/  UMOV UR4, 0x400 ;  /* 0x0000040000047882 */ /* 0x000fe20000000000 */
[C---:B------:R-:W-:Y:S02]  /*0580*/  IMAD.SHL.U32 R7, R15.reuse, 0x8, RZ ;  /* 0x000000080f077824 */ /* 0x040fe400078e00ff */
[----:B-12---:R-:W-:-:S03]  /*0590*/  IMAD.WIDE R10, R15, 0x8, R4 ;  /* 0x000000080f0a7825 */ /* 0x006fc600078e0204 */
[----:B------:R-:W-:Y:S01]  /*05a0*/  LOP3.LUT R7, R7, 0x7f8, RZ, 0xc0, !PT ;  /* 0x000007f807077812 */ /* 0x000fe200078ec0ff */
[----:B------:R-:W-:Y:S02]  /*05b0*/  IMAD.MOV.U32 R8, RZ, RZ, 0x1 ;  /* 0x00000001ff087424 */ /* 0x000fe400078e00ff */
[----:B------:R-:W-:-:S05]  /*05c0*/  IMAD.MOV.U32 R9, RZ, RZ, 0x0 ;  /* 0x00000000ff097424 */ /* 0x000fca00078e00ff */
[----:B------:R1:W-:Y:S01]  /*05d0*/  STG.E.64 desc[UR8][R10.64], R8 ;  /* 0x000000080a007986 */ /* 0x0003e2000c101b08 */
[----:B0-----:R-:W-:-:S09]  /*05e0*/  ULEA UR4, UR5, UR4, 0x18 ;  /* 0x0000000405047291 */ /* 0x001fd2000f8ec0ff */
[----:B------:R1:W-:Y:S03]  /*05f0*/  STS.64 [R7+UR4], R8 ;  /* 0x0000000807007988 */ /* 0x0003e60008000a04 */
.L_x_6:
[----:B------:R-:W-:Y:S05]  /*0600*/  BSYNC.RECONVERGENT B0 ;  /* 0x0000000000007941 */ /* 0x000fea0003800200 */
.L_x_4:
[----:B------:R-:W-:Y:S01]  /*0610*/  BAR.SYNC.DEFER_BLOCKING 0x0 ;  /* 0x0000000000007b1d */ /* 0x000fe20000010000 */
[C---:B------:R-:W-:Y:S01]  /*0620*/  ISETP.NE.AND P0, PT, R0.reuse, UR11, PT ;  /* 0x0000000b00007c0c */ /* 0x040fe2000bf05270 */
[----:B------:R-:W-:Y:S02]  /*0630*/  UIADD3 UR4, UPT, UPT, UR11, UR6, URZ ;  /* 0x000000060b047290 */ /* 0x000fe4000fffe0ff */
[----:B------:R-:W-:Y:S01]  /*0640*/  UIADD3 UR10, UPT, UPT, UR7, 0x3, URZ ;  /* 0x00000003070a7890 */ /* 0x000fe2000fffe0ff */
[----:B------:R-:W-:Y:S01]  /*0650*/  ISETP.EQ.OR P0, PT, R0, RZ, !P0 ;  /* 0x000000ff0000720c */ /* 0x000fe20004702670 */
[----:B------:R-:W-:Y:S01]  /*0660*/  ULOP3.LUT UR5, UR4, 0x7fffffff, URZ, 0xc0, !UPT ;  /* 0x7fffffff04057892 */ /* 0x000fe2000f8ec0ff */
[----:B------:R-:W-:Y:S05]  /*0670*/  BSSY.RECONVERGENT B0, `(.L_x_7) ;  /* 0x0000021000007945 */ /* 0x000fea0003800200 */
[----:B------:R-:W-:-:S06]  /*0680*/  IADD3 R15, PT, PT, R2, UR5, RZ ;  /* 0x00000005020f7c10 */ /* 0x000fcc000fffe0ff */
[----:B------:R-:W-:Y:S05]  /*0690*/  @P0 BRA `(.L_x_8) ;  /* 0x0000000000500947 */ /* 0x000fea0003800000 */
[----:B------:R-:W-:-:S13]  /*06a0*/  ISETP.GE.AND P0, PT, R0, UR11, PT ;  /* 0x0000000b00007c0c */ /* 0x000fda000bf06270 */
[----:B------:R-:W-:Y:S05]  /*06b0*/  @P0 BRA `(.L_x_9) ;  /* 0x0000000000700947 */ /* 0x000fea0003800000 */
[----:B------:R-:W3:Y:S01]  /*06c0*/  S2UR UR6, SR_CgaCtaId ;  /* 0x00000000000679c3 */ /* 0x000ee20000008800 */
[C---:B-1----:R-:W-:Y:S01]  /*06d0*/  VIADD R7, R15.reuse, -UR11 ;  /* 0x8000000b0f077c36 */ /* 0x042fe20008000000 */
[----:B------:R-:W-:Y:S01]  /*06e0*/  UMOV UR5, 0x400 ;  /* 0x0000040000057882 */ /* 0x000fe20000000000 */
[----:B0-2---:R-:W-:Y:S02]  /*06f0*/  IMAD.SHL.U32 R13, R15, 0x8, RZ ;  /* 0x000000080f0d7824 */ /* 0x005fe400078e00ff */
[----:B------:R-:W-:-:S03]  /*0700*/  IMAD.SHL.U32 R7, R7, 0x8, RZ ;  /* 0x0000000807077824 */ /* 0x000fc600078e00ff */
[----:B------:R-:W-:Y:S01]  /*0710*/  LOP3.LUT R13, R13, 0x7f8, RZ, 0xc0, !PT ;  /* 0x000007f80d0d7812 */ /* 0x000fe200078ec0ff */
[C---:B------:R-:W-:Y:S01]  /*0720*/  VIADD R8, R7.reuse, 0xfffffff8 ;  /* 0xfffffff807087836 */ /* 0x040fe20000000000 */
[----:B------:R-:W-:-:S04]  /*0730*/  LOP3.LUT R7, R7, 0x7f8, RZ, 0xc0, !PT ;  /* 0x000007f807077812 */ /* 0x000fc800078ec0ff */
[----:B------:R-:W-:Y:S01]  /*0740*/  LOP3.LUT R12, R8, 0x7f8, RZ, 0xc0, !PT ;  /* 0x000007f8080c7812 */ /* 0x000fe200078ec0ff */
[----:B---3--:R-:W-:-:S09]  /*0750*/  ULEA UR5, UR6, UR5, 0x18 ;  /* 0x0000000506057291 */ /* 0x008fd2000f8ec0ff */
[----:B------:R-:W-:Y:S04]  /*0760*/  LDS.64 R8, [R7+UR5] ;  /* 0x0000000507087984 */ /* 0x000fe80008000a00 */
[----:B------:R-:W0:Y:S02]  /*0770*/  LDS.64 R10, [R12+UR5] ;  /* 0x000000050c0a7984 */ /* 0x000e240008000a00 */
[----:B0-----:R-:W-:-:S04]  /*0780*/  IADD3 R8, P0, PT, R8, R10, RZ ;  /* 0x0000000a08087210 */ /* 0x001fc80007f1e0ff */
[----:B------:R-:W-:Y:S01]  /*0790*/  IADD3.X R9, PT, PT, R9, R11, RZ, P0, !PT ;  /* 0x0000000b09097210 */ /* 0x000fe200007fe4ff */
[----:B------:R-:W-:-:S04]  /*07a0*/  IMAD.WIDE R10, R15, 0x8, R4 ;  /* 0x000000080f0a7825 */ /* 0x000fc800078e0204 */
[----:B------:R3:W-:Y:S04]  /*07b0*/  STS.64 [R13+UR5], R8 ;  /* 0x000000080d007988 */ /* 0x0007e80008000a05 */
[----:B------:R3:W-:Y:S01]  /*07c0*/  STG.E.64 desc[UR8][R10.64], R8 ;  /* 0x000000080a007986 */ /* 0x0007e2000c101b08 */
[----:B------:R-:W-:Y:S05]  /*07d0*/  BRA `(.L_x_9) ;  /* 0x0000000000287947 */ /* 0x000fea0003800000 */
.L_x_8:
[----:B------:R-:W3:Y:S01]  /*07e0*/  S2UR UR6, SR_CgaCtaId ;  /* 0x00000000000679c3 */ /* 0x000ee20000008800 */
[----:B------:R-:W-:Y:S01]  /*07f0*/  UMOV UR5, 0x400 ;  /* 0x0000040000057882 */ /* 0x000fe20000000000 */
[C---:B-1----:R-:W-:Y:S02]  /*0800*/  IMAD.SHL.U32 R7, R15.reuse, 0x8, RZ ;  /* 0x000000080f077824 */ /* 0x042fe400078e00ff */
[----:B0-2---:R-:W-:-:S03]  /*0810*/  IMAD.WIDE R10, R15, 0x8, R4 ;  /* 0x000000080f0a7825 */ /* 0x005fc600078e0204 */
[----:B------:R-:W-:Y:S01]  /*0820*/  LOP3.LUT R7, R7, 0x7f8, RZ, 0xc0, !PT ;  /* 0x000007f807077812 */ /* 0x000fe200078ec0ff */
[----:B------:R-:W-:Y:S02]  /*0830*/  IMAD.MOV.U32 R8, RZ, RZ, 0x1 ;  /* 0x00000001ff087424 */ /* 0x000fe400078e00ff */
[----:B------:R-:W-:-:S05]  /*0840*/  IMAD.MOV.U32 R9, RZ, RZ, 0x0 ;  /* 0x00000000ff097424 */ /* 0x000fca00078e00ff */
[----:B------:R0:W-:Y:S01]  /*0850*/  STG.E.64 desc[UR8][R10.64], R8 ;  /* 0x000000080a007986 */ /* 0x0001e2000c101b08 */
[----:B---3--:R-:W-:-:S09]  /*0860*/  ULEA UR5, UR6, UR5, 0x18 ;  /* 0x0000000506057291 */ /* 0x008fd2000f8ec0ff */
[----:B------:R0:W-:Y:S03]  /*0870*/  STS.64 [R7+UR5], R8 ;  /* 0x0000000807007988 */ /* 0x0001e60008000a05 */
.L_x_9:
[----:B------:R-:W-:Y:S05]  /*0880*/  BSYNC.RECONVERGENT B0 ;  /* 0x0000000000007941 */ /* 0x000fea0003800200 */
.L_x_7:
        /* <DEDUP_REMOVED lines=11> */
[----:B------:R-:W4:Y:S01]  /*0940*/  S2UR UR5, SR_CgaCtaId ;  /* 0x00000000000579c3 */ /* 0x000f220000008800 */
[C---:B01----:R-:W-:Y:S01]  /*0950*/  IADD3 R7, PT, PT, R15.reuse, -UR10, RZ ;  /* 0x8000000a0f077c10 */ /* 0x043fe2000fffe0ff */
[----:B------:R-:W-:Y:S01]  /*0960*/  UMOV UR4, 0x400 ;  /* 0x0000040000047882 */ /* 0x000fe20000000000 */
[----:B--23--:R-:W-:-:S03]  /*0970*/  IMAD.SHL.U32 R13, R15, 0x8, RZ ;  /* 0x000000080f0d7824 */ /* 0x00cfc600078e00ff */
[----:B------:R-:W-:Y:S02]  /*0980*/  IMAD.SHL.U32 R7, R7, 0x8, RZ ;  /* 0x0000000807077824 */ /* 0x000fe400078e00ff */
[----:B------:R-:W-:Y:S02]  /*0990*/  LOP3.LUT R13, R13, 0x7f8, RZ, 0xc0, !PT ;  /* 0x000007f80d0d7812 */ /* 0x000fe400078ec0ff */
[C---:B------:R-:W-:Y:S01]  /*09a0*/  VIADD R8, R7.reuse, 0xfffffff8 ;  /* 0xfffffff807087836 */ /* 0x040fe20000000000 */
[----:B------:R-:W-:-:S04]  /*09b0*/  LOP3.LUT R7, R7, 0x7f8, RZ, 0xc0, !PT ;  /* 0x000007f807077812 */ /* 0x000fc800078ec0ff */
[----:B------:R-:W-:Y:S01]  /*09c0*/  LOP3.LUT R12, R8, 0x7f8, RZ, 0xc0, !PT ;  /* 0x000007f8080c7812 */ /* 0x000fe200078ec0ff */
[----:B----4-:R-:W-:-:S09]  /*09d0*/  ULEA UR4, UR5, UR4, 0x18 ;  /* 0x0000000405047291 */ /* 0x010fd2000f8ec0ff */
[----:B------:R-:W-:Y:S04]  /*09e0*/  LDS.64 R8, [R7+UR4] ;  /* 0x0000000407087984 */ /* 0x000fe80008000a00 */
[----:B------:R-:W0:Y:S02]  /*09f0*/  LDS.64 R10, [R12+UR4] ;  /* 0x000000040c0a7984 */ /* 0x000e240008000a00 */
[----:B0-----:R-:W-:-:S05]  /*0a00*/  IADD3 R8, P0, PT, R8, R10, RZ ;  /* 0x0000000a08087210 */ /* 0x001fca0007f1e0ff */
[----:B------:R-:W-:Y:S02]  /*0a10*/  IMAD.X R9, R9, 0x1, R11, P0 ;  /* 0x0000000109097824 */ /* 0x000fe400000e060b */
[----:B------:R-:W-:-:S03]  /*0a20*/  IMAD.WIDE R10, R15, 0x8, R4 ;  /* 0x000000080f0a7825 */ /* 0x000fc600078e0204 */
[----:B------:R4:W-:Y:S04]  /*0a30*/  STS.64 [R13+UR4], R8 ;  /* 0x000000080d007988 */ /* 0x0009e80008000a04 */
[----:B------:R4:W-:Y:S01]  /*0a40*/  STG.E.64 desc[UR8][R10.64], R8 ;  /* 0x000000080a007986 */ /* 0x0009e2000c101b08 */
[----:B------:R-:W-:Y:S05]  /*0a50*/  BRA `(.L_x_12) ;  /* 0x0000000000287947 */ /* 0x000fea0003800000 */
.L_x_11:
[----:B------:R-:W4:Y:S01]  /*0a60*/  S2UR UR5, SR_CgaCtaId ;  /* 0x00000000000579c3 */ /* 0x000f220000008800 */
[----:B------:R-:W-:Y:S01]  /*0a70*/  UMOV UR4, 0x400 ;  /* 0x0000040000047882 */ /* 0x000fe20000000000 */
[C---:B01----:R-:W-:Y:S01]  /*0a80*/  SHF.L.U32 R7, R15.reuse, 0x3, RZ ;  /* 0x000000030f077819 */ /* 0x043fe200000006ff */
[----:B--23--:R-:W-:-:S03]  /*0a90*/  IMAD.WIDE R10, R15, 0x8, R4 ;  /* 0x000000080f0a7825 */ /* 0x00cfc600078e0204 */
[----:B------:R-:W-:Y:S01]  /*0aa0*/  LOP3.LUT R7, R7, 0x7f8, RZ, 0xc0, !PT ;  /* 0x000007f807077812 */ /* 0x000fe200078ec0ff */
[----:B------:R-:W-:Y:S02]  /*0ab0*/  IMAD.MOV.U32 R8, RZ, RZ, 0x1 ;  /* 0x00000001ff087424 */ /* 0x000fe400078e00ff */
[----:B------:R-:W-:-:S05]  /*0ac0*/  IMAD.MOV.U32 R9, RZ, RZ, 0x0 ;  /* 0x00000000ff097424 */ /* 0x000fca00078e00ff */
[----:B------:R5:W-:Y:S01]  /*0ad0*/  STG.E.64 desc[UR8][R10.64], R8 ;  /* 0x000000080a007986 */ /* 0x000be2000c101b08 */
[----:B----4-:R-:W-:-:S09]  /*0ae0*/  ULEA UR4, UR5, UR4, 0x18 ;  /* 0x0000000405047291 */ /* 0x010fd2000f8ec0ff */
[----:B------:R5:W-:Y:S03]  /*0af0*/  STS.64 [R7+UR4], R8 ;  /* 0x0000000807007988 */ /* 0x000be60008000a04 */
.L_x_12:
[----:B------:R-:W-:Y:S05]  /*0b00*/  BSYNC.RECONVERGENT B0 ;  /* 0x0000000000007941 */ /* 0x000fea0003800200 */
.L_x_10:
[----:B------:R-:W-:-:S13]  /*0b10*/  ISETP.NE.AND P0, PT, R6, UR10, PT ;  /* 0x0000000a06007c0c */ /* 0x000fda000bf05270 */
[----:B------:R-:W-:Y:S05]  /*0b20*/  @P0 BRA `(.L_x_13) ;  /* 0xfffffff400780947 */ /* 0x000fea000383ffff */
.L_x_0:
[----:B------:R-:W-:-:S13]  /*0b30*/  ISETP.NE.AND P0, PT, R3, RZ, PT ;  /* 0x000000ff0300720c */ /* 0x000fda0003f05270 */
[----:B0-----:R-:W-:Y:S05]  /*0b40*/  @!P0 EXIT ;  /* 0x000000000000894d */ /* 0x001fea0003800000 */
[----:B-1----:R-:W0:Y:S01]  /*0b50*/  LDC.64 R4, c[0x0][0x380] ;  /* 0x0000e000ff047b82 */ /* 0x002e220000000a00 */
[----:B------:R-:W-:Y:S02]  /*0b60*/  UIADD3 UR4, UPT, UPT, UR7, 0x1, URZ ;  /* 0x0000000107047890 */ /* 0x000fe4000fffe0ff */
[----:B------:R-:W-:Y:S01]  /*0b70*/  VIADD R6, R0, -UR7 ;  /* 0x8000000700067c36 */ /* 0x000fe20008000000 */
[----:B------:R-:W-:Y:S01]  /*0b80*/  UIMAD UR5, UR7, UR7, UR7 ;  /* 0x00000007070572a4 */ /* 0x000fe2000f8e0207 */
[----:B------:R-:W-:Y:S01]  /*0b90*/  IMAD.MOV R3, RZ, RZ, -R3 ;  /* 0x000000ffff037224 */ /* 0x000fe200078e0a03 */
[----:B------:R-:W-:Y:S02]  /*0ba0*/  ULEA UR6, UR7, 0x2, 0x1 ;  /* 0x0000000207067891 */ /* 0x000fe4000f8e08ff */
[----:B------:R-:W-:Y:S01]  /*0bb0*/  IADD3 R16, PT, PT, R6, 0xfe, RZ ;  /* 0x000000fe06107810 */ /* 0x000fe20007ffe0ff */
[----:B-----5:R-:W-:Y:S02]  /*0bc0*/  IMAD.U32 R7, RZ, RZ, UR4 ;  /* 0x00000004ff077e24 */ /* 0x020fe4000f8e00ff */
[----:B--234-:R-:W-:-:S02]  /*0bd0*/  IMAD.U32 R9, RZ, RZ, UR5 ;  /* 0x00000005ff097e24 */ /* 0x01cfc4000f8e00ff */
[----:B------:R-:W-:-:S07]  /*0be0*/  IMAD.U32 R8, RZ, RZ, UR6 ;  /* 0x00000006ff087e24 */ /* 0x000fce000f8e00ff */
.L_x_17:
[----:B------:R-:W-:Y:S01]  /*0bf0*/  BAR.SYNC.DEFER_BLOCKING 0x0 ;  /* 0x0000000000007b1d */ /* 0x000fe20000010000 */
[----:B------:R-:W-:Y:S02]  /*0c00*/  ISETP.NE.AND P0, PT, R16, 0xfe, PT ;  /* 0x000000fe1000780c */ /* 0x000fe40003f05270 */
[----:B-12---:R-:W-:Y:S02]  /*0c10*/  IADD3 R10, PT, PT, R7, -0x1, RZ ;  /* 0xffffffff070a7810 */ /* 0x006fe40007ffe0ff */
[----:B------:R-:W-:Y:S01]  /*0c20*/  ISETP.EQ.OR P0, PT, R0, RZ, !P0 ;  /* 0x000000ff0000720c */ /* 0x000fe20004702670 */
[----:B------:R-:W-:Y:S02]  /*0c30*/  BSSY.RECONVERGENT B0, `(.L_x_14) ;  /* 0x0000023000007945 */ /* 0x000fe40003800200 */
[----:B------:R-:W-:-:S05]  /*0c40*/  IMAD R11, R10, R7, RZ ;  /* 0x000000070a0b7224 */ /* 0x000fca00078e02ff */
[----:B------:R-:W-:-:S05]  /*0c50*/  LEA.HI R19, R11, R2, RZ, 0x1f ;  /* 0x000000020b137211 */ /* 0x000fca00078ff8ff */
[----:B------:R-:W-:Y:S05]  /*0c60*/  @P0 BRA `(.L_x_15) ;  /* 0x0000000000540947 */ /* 0x000fea0003800000 */
[----:B------:R-:W-:-:S13]  /*0c70*/  ISETP.GE.AND P0, PT, R0, R10, PT ;  /* 0x0000000a0000720c */ /* 0x000fda0003f06270 */
[----:B------:R-:W-:Y:S05]  /*0c80*/  @P0 BRA `(.L_x_16) ;  /* 0x0000000000740947 */ /* 0x000fea0003800000 */
[----:B------:R-:W1:Y:S01]  /*0c90*/  S2UR UR5, SR_CgaCtaId ;  /* 0x00000000000579c3 */ /* 0x000e620000008800 */
[----:B------:R-:W-:Y:S01]  /*0ca0*/  LEA.HI R10, R9, R6, RZ, 0x1f ;  /* 0x00000006090a7211 */ /* 0x000fe200078ff8ff */
[----:B------:R-:W-:Y:S01]  /*0cb0*/  UMOV UR4, 0x400 ;  /* 0x0000040000047882 */ /* 0x000fe20000000000 */
[----:B------:R-:W-:-:S03]  /*0cc0*/  SHF.L.U32 R17, R19, 0x3, RZ ;  /* 0x0000000313117819 */ /* 0x000fc600000006ff */
[----:B------:R-:W-:Y:S01]  /*0cd0*/  IMAD.SHL.U32 R10, R10, 0x8, RZ ;  /* 0x000000080a0a7824 */ /* 0x000fe200078e00ff */
[----:B------:R-:W-:-:S03]  /*0ce0*/  LOP3.LUT R17, R17, 0x7f8, RZ, 0xc0, !PT ;  /* 0x000007f811117812 */ /* 0x000fc600078ec0ff */
[C---:B------:R-:W-:Y:S02]  /*0cf0*/  VIADD R11, R10.reuse, 0xfffffff8 ;  /* 0xfffffff80a0b7836 */ /* 0x040fe40000000000 */
[----:B------:R-:W-:-:S03]  /*0d00*/  VIADD R10, R10, 0x7f0 ;  /* 0x000007f00a0a7836 */ /* 0x000fc60000000000 */
[----:B------:R-:W-:Y:S02]  /*0d10*/  LOP3.LUT R14, R11, 0x7f8, RZ, 0xc0, !PT ;  /* 0x000007f80b0e7812 */ /* 0x000fe400078ec0ff */
[----:B------:R-:W-:Y:S01]  /*0d20*/  LOP3.LUT R15, R10, 0x7f8, RZ, 0xc0, !PT ;  /* 0x000007f80a0f7812 */ /* 0x000fe200078ec0ff */
[----:B-1----:R-:W-:-:S09]  /*0d30*/  ULEA UR4, UR5, UR4, 0x18 ;  /* 0x0000000405047291 */ /* 0x002fd2000f8ec0ff */
[----:B------:R-:W-:Y:S04]  /*0d40*/  LDS.64 R10, [R14+UR4] ;  /* 0x000000040e0a7984 */ /* 0x000fe80008000a00 */
[----:B------:R-:W1:Y:S02]  /*0d50*/  LDS.64 R12, [R15+UR4] ;  /* 0x000000040f0c7984 */ /* 0x000e640008000a00 */
[----:B-1----:R-:W-:-:S05]  /*0d60*/  IADD3 R10, P0, PT, R10, R12, RZ ;  /* 0x0000000c0a0a7210 */ /* 0x002fca0007f1e0ff */
[----:B------:R-:W-:Y:S02]  /*0d70*/  IMAD.X R11, R11, 0x1, R13, P0 ;  /* 0x000000010b0b7824 */ /* 0x000fe400000e060d */
[----:B0-----:R-:W-:-:S03]  /*0d80*/  IMAD.WIDE R12, R19, 0x8, R4 ;  /* 0x00000008130c7825 */ /* 0x001fc600078e0204 */
[----:B------:R1:W-:Y:S04]  /*0d90*/  STS.64 [R17+UR4], R10 ;  /* 0x0000000a11007988 */ /* 0x0003e80008000a04 */
[----:B------:R1:W-:Y:S01]  /*0da0*/  STG.E.64 desc[UR8][R12.64], R10 ;  /* 0x0000000a0c007986 */ /* 0x0003e2000c101b08 */
[----:B------:R-:W-:Y:S05]  /*0db0*/  BRA `(.L_x_16) ;  /* 0x0000000000287947 */ /* 0x000fea0003800000 */
.L_x_15:
[----:B------:R-:W1:Y:S01]  /*0dc0*/  S2UR UR5, SR_CgaCtaId ;  /* 0x00000000000579c3 */ /* 0x000e620000008800 */
[----:B------:R-:W-:Y:S01]  /*0dd0*/  UMOV UR4, 0x400 ;  /* 0x0000040000047882 */ /* 0x000fe20000000000 */
[C---:B------:R-:W-:Y:S01]  /*0de0*/  IMAD.SHL.U32 R14, R19.reuse, 0x8, RZ ;  /* 0x00000008130e7824 */ /* 0x040fe200078e00ff */
[----:B------:R-:W-:Y:S01]  /*0df0*/  MOV R11, 0x0 ;  /* 0x00000000000b7802 */ /* 0x000fe20000000f00 */
[----:B0-----:R-:W-:-:S03]  /*0e00*/  IMAD.WIDE R12, R19, 0x8, R4 ;  /* 0x00000008130c7825 */ /* 0x001fc600078e0204 */
[----:B------:R-:W-:Y:S01]  /*0e10*/  LOP3.LUT R15, R14, 0x7f8, RZ, 0xc0, !PT ;  /* 0x000007f80e0f7812 */ /* 0x000fe200078ec0ff */
[----:B------:R-:W-:-:S05]  /*0e20*/  IMAD.MOV.U32 R10, RZ, RZ, 0x1 ;  /* 0x00000001ff0a7424 */ /* 0x000fca00078e00ff */
[----:B------:R2:W-:Y:S01]  /*0e30*/  STG.E.64 desc[UR8][R12.64], R10 ;  /* 0x0000000a0c007986 */ /* 0x0005e2000c101b08 */
[----:B-1----:R-:W-:-:S09]  /*0e40*/  ULEA UR4, UR5, UR4, 0x18 ;  /* 0x0000000405047291 */ /* 0x002fd2000f8ec0ff */
[----:B------:R2:W-:Y:S03]  /*0e50*/  STS.64 [R15+UR4], R10 ;  /* 0x0000000a0f007988 */ /* 0x0005e60008000a04 */
.L_x_16:
[----:B------:R-:W-:Y:S05]  /*0e60*/  BSYNC.RECONVERGENT B0 ;  /* 0x0000000000007941 */ /* 0x000fea0003800200 */
.L_x_14:
[----:B------:R-:W-:Y:S01]  /*0e70*/  VIADD R3, R3, 0x1 ;  /* 0x0000000103037836 */ /* 0x000fe20000000000 */
[----:B------:R-:W-:Y:S01]  /*0e80*/  IADD3 R6, PT, PT, R6, -0x1, RZ ;  /* 0xffffffff06067810 */ /* 0x000fe20007ffe0ff */
[C---:B------:R-:W-:Y:S02]  /*0e90*/  IMAD.IADD R9, R8.reuse, 0x1, R9 ;  /* 0x0000000108097824 */ /* 0x040fe400078e0209 */
[----:B------:R-:W-:Y:S01]  /*0ea0*/  VIADD R8, R8, 0x2 ;  /* 0x0000000208087836 */ /* 0x000fe20000000000 */
[----:B------:R-:W-:Y:S01]  /*0eb0*/  ISETP.NE.AND P0, PT, R3, RZ, PT ;  /* 0x000000ff0300720c */ /* 0x000fe20003f05270 */
[----:B------:R-:W-:Y:S02]  /*0ec0*/  VIADD R7, R7, 0x1 ;  /* 0x0000000107077836 */ /* 0x000fe40000000000 */
[----:B------:R-:W-:-:S10]  /*0ed0*/  VIADD R16, R16, 0xffffffff ;  /* 0xffffffff10107836 */ /* 0x000fd40000000000 */
[----:B------:R-:W-:Y:S05]  /*0ee0*/  @P0 BRA `(.L_x_17) ;  /* 0xfffffffc00400947 */ /* 0x000fea000383ffff */
[----:B------:R-:W-:Y:S05]  /*0ef0*/  EXIT ;  /* 0x000000000000794d */ /* 0x000fea0003800000 */
.L_x_18:
[----:B------:R-:W-:-:S00]  /*0f00*/  BRA `(.L_x_18) ;  /* 0xfffffffc00fc7947 */ /* 0x000fc0000383ffff */
[----:B------:R-:W-:-:S00]  /*0f10*/  NOP ;  /* 0x0000000000007918 */ /* 0x000fc00000000000 */
        /* <DEDUP_REMOVED lines=14> */
.L_x_30:


//--------------------- .text._Z7computePm        --------------------------
	.section	.text._Z7computePm,"ax",@progbits
	.align	128
        .global         _Z7computePm
        .type           _Z7computePm,@function
        .size           _Z7computePm,(.L_x_31 - _Z7computePm)
        .other          _Z7computePm,@"STO_CUDA_ENTRY STV_DEFAULT"
_Z7computePm:
.text._Z7computePm:
[----:B------:R-:W-:Y:S01]  /*0000*/  LDC R1, c[0x0][0x37c] ;  /* 0x0000df00ff017b82 */ /* 0x000fe20000000800 */
[----:B------:R-:W0:Y:S07]  /*0010*/  S2R R5, SR_CTAID.X ;  /* 0x0000000000057919 */ /* 0x000e2e0000002500 */
[----:B------:R-:W1:Y:S01]  /*0020*/  LDC.64 R2, c[0x0][0x380] ;  /* 0x0000e000ff027b82 */ /* 0x000e620000000a00 */
[----:B------:R-:W0:Y:S01]  /*0030*/  LDCU UR6, c[0x0][0x360] ;  /* 0x00006c00ff0677ac */ /* 0x000e220008000800 */
[----:B------:R-:W0:Y:S01]  /*0040*/  S2R R0, SR_TID.X ;  /* 0x0000000000007919 */ /* 0x000e220000002100 */
[----:B------:R-:W2:Y:S01]  /*0050*/  LDCU.64 UR4, c[0x0][0x358] ;  /* 0x00006b00ff0477ac */ /* 0x000ea20008000a00 */
[----:B0-----:R-:W-:-:S04]  /*0060*/  IMAD R5, R5, UR6, R0 ;  /* 0x0000000605057c24 */ /* 0x001fc8000f8e0200 */
[----:B-1----:R-:W-:-:S05]  /*0070*/  IMAD.WIDE R2, R5, 0x8, R2 ;  /* 0x0000000805027825 */ /* 0x002fca00078e0202 */
[----:B--2---:R-:W2:Y:S02]  /*0080*/  LDG.E.64 R4, desc[UR4][R2.64] ;  /* 0x0000000402047981 */ /* 0x004ea4000c1e1b00 */
[----:B--2---:R-:W-:-:S04]  /*0090*/  ISETP.NE.U32.AND P0, PT, R4, RZ, PT ;  /* 0x000000ff0400720c */ /* 0x004fc80003f05070 */
[----:B------:R-:W-:-:S13]  /*00a0*/  ISETP.NE.AND.EX P0, PT, R5, RZ, PT, P0 ;  /* 0x000000ff0500720c */ /* 0x000fda0003f05300 */
[----:B------:R-:W-:Y:S05]  /*00b0*/  @!P0 EXIT ;  /* 0x000000000000894d */ /* 0x000fea0003800000 */
[----:B------:R-:W0:Y:S01]  /*00c0*/  LDCU.64 UR6, c[0x3][0x4100] ;  /* 0x00c82000ff0677ac */ /* 0x000e220008000a00 */
[----:B------:R-:W-:Y:S01]  /*00d0*/  IADD3 R11, P0, PT, R4, -0x1, RZ ;  /* 0xffffffff040b7810 */ /* 0x000fe20007f1e0ff */
[----:B------:R-:W-:Y:S01]  /*00e0*/  BSSY.RECONVERGENT B0, `(.L_x_19) ;  /* 0x000001c000007945 */ /* 0x000fe20003800200 */
[----:B------:R-:W-:Y:S02]  /*00f0*/  IMAD.MOV.U32 R0, RZ, RZ, 0x81f ;  /* 0x0000081fff007424 */ /* 0x000fe400078e00ff */
[----:B------:R-:W-:Y:S01]  /*0100*/  IADD3.X R13, PT, PT, R5, -0x1, RZ, P0, !PT ;  /* 0xffffffff050d7810 */ /* 0x000fe200007fe4ff */
[----:B------:R-:W-:Y:S01]  /*0110*/  IMAD.MOV.U32 R6, RZ, RZ, 0x1 ;  /* 0x00000001ff067424 */ /* 0x000fe200078e00ff */
[----:B0-----:R-:W-:-:S04]  /*0120*/  ISETP.GE.U32.AND P0, PT, R11, UR6, PT ;  /* 0x000000060b007c0c */ /* 0x001fc8000bf06070 */
[----:B------:R-:W-:-:S13]  /*0130*/  ISETP.GE.U32.AND.EX P0, PT, R13, UR7, PT, P0 ;  /* 0x000000070d007c0c */ /* 0x000fda000bf06100 */
[----:B------:R-:W-:Y:S05]  /*0140*/  @!P0 BRA `(.L_x_20) ;  /* 0x0000000000548947 */ /* 0x000fea0003800000 */
[----:B------:R-:W0:Y:S01]  /*0150*/  LDCU.64 UR6, c[0x3][0x4100] ;  /* 0x00c82000ff0677ac */ /* 0x000e220008000a00 */
[----:B------:R-:W-:Y:S01]  /*0160*/  BSSY.RECONVERGENT B1, `(.L_x_21) ;  /* 0x0000011000017945 */ /* 0x000fe20003800200 */
[----:B------:R-:W-:Y:S02]  /*0170*/  IMAD.MOV.U32 R0, RZ, RZ, 0x1 ;  /* 0x00000001ff007424 */ /* 0x000fe400078e00ff */
[----:B------:R-:W-:Y:S02]  /*0180*/  IMAD.MOV.U32 R6, RZ, RZ, 0x820 ;  /* 0x00000820ff067424 */ /* 0x000fe400078e00ff */
[----:B0-----:R-:W-:Y:S02]  /*0190*/  IMAD.U32 R8, RZ, RZ, UR6 ;  /* 0x00000006ff087e24 */ /* 0x001fe4000f8e00ff */
[----:B------:R-:W-:-:S07]  /*01a0*/  IMAD.U32 R9, RZ, RZ, UR7 ;  /* 0x00000007ff097e24 */ /* 0x000fce000f8e00ff */
.L_x_22:
[----:B------:R-:W-:Y:S01]  /*01b0*/  IMAD.MOV.U32 R7, RZ, RZ, R6 ;  /* 0x000000ffff077224 */ /* 0x000fe200078e0006 */
[----:B------:R-:W-:Y:S01]  /*01c0*/  IADD3 R11, P0, PT, R11, -R8, RZ ;  /* 0x800000080b0b7210 */ /* 0x000fe20007f1e0ff */
[C---:B------:R-:W-:Y:S02]  /*01d0*/  VIADD R6, R0.reuse, 0x820 ;  /* 0x0000082000067836 */ /* 0x040fe40000000000 */
[----:B------:R-:W-:Y:S02]  /*01e0*/  VIADD R0, R0, 0x1 ;  /* 0x0000000100007836 */ /* 0x000fe40000000000 */
[----:B------:R-:W-:Y:S02]  /*01f0*/  IMAD.SHL.U32 R4, R6, 0x8, RZ ;  /* 0x0000000806047824 */ /* 0x000fe400078e00ff */
[----:B------:R-:W-:-:S04]  /*0200*/  IMAD.X R13, R13, 0x1, ~R9, P0 ;  /* 0x000000010d0d7824 */ /* 0x000fc800000e0e09 */
[----:B------:R-:W0:Y:S02]  /*0210*/  LDC.64 R4, c[0x3][R4] ;  /* 0x00c0000004047b82 */ /* 0x000e240000000a00 */
[----:B0-----:R-:W-:Y:S01]  /*0220*/  ISETP.GT.U32.AND P0, PT, R4, R11, PT ;  /* 0x0000000b0400720c */ /* 0x001fe20003f04070 */
[----:B------:R-:W-:Y:S02]  /*0230*/  IMAD.MOV.U32 R8, RZ, RZ, R4 ;  /* 0x000000ffff087224 */ /* 0x000fe400078e0004 */
[----:B------:R-:W-:Y:S01]  /*0240*/  IMAD.MOV.U32 R9, RZ, RZ, R5 ;  /* 0x000000ffff097224 */ /* 0x000fe200078e0005 */
[----:B------:R-:W-:-:S13]  /*0250*/  ISETP.GT.U32.AND.EX P0, PT, R5, R13, PT, P0 ;  /* 0x0000000d0500720c */ /* 0x000fda0003f04100 */
[----:B------:R-:W-:Y:S05]  /*0260*/  @!P0 BRA `(.L_x_22) ;  /* 0xfffffffc00d08947 */ /* 0x000fea000383ffff */
[----:B------:R-:W-:Y:S05]  /*0270*/  BSYNC.RECONVERGENT B1 ;  /* 0x0000000000017941 */ /* 0x000fea0003800200 */
.L_x_21:
[----:B------:R-:W-:Y:S02]  /*0280*/  IMAD.MOV.U32 R6, RZ, RZ, R0 ;  /* 0x000000ffff067224 */ /* 0x000fe400078e0000 */
[----:B------:R-:W-:-:S07]  /*0290*/  IMAD.MOV.U32 R0, RZ, RZ, R7 ;  /* 0x000000ffff007224 */ /* 0x000fce00078e0007 */
.L_x_20:
[----:B------:R-:W-:Y:S05]  /*02a0*/  BSYNC.RECONVERGENT B0 ;  /* 0x0000000000007941 */ /* 0x000fea0003800200 */
.L_x_19:
[----:B------:R-:W-:Y:S01]  /*02b0*/  BSSY.RECONVERGENT B0, `(.L_x_23) ;  /* 0x000001c000007945 */ /* 0x000fe20003800200 */
[----:B------:R-:W-:Y:S01]  /*02c0*/  CS2R R8, SRZ ;  /* 0x0000000000087805 */ /* 0x000fe2000001ff00 */
[----:B------:R-:W-:-:S07]  /*02d0*/  IMAD.MOV.U32 R7, RZ, RZ, 0x40 ;  /* 0x00000040ff077424 */ /* 0x000fce00078e00ff */
.L_x_28:
[----:B------:R-:W-:Y:S01]  /*02e0*/  ISETP.NE.U32.AND P0, PT, R11, RZ, PT ;  /* 0x000000ff0b00720c */ /* 0x000fe20003f05070 */
[----:B------:R-:W-:Y:S01]  /*02f0*/  BSSY.RECONVERGENT B1, `(.L_x_24) ;  /* 0x000000f000017945 */ /* 0x000fe20003800200 */
[----:B------:R-:W-:Y:S02]  /*0300*/  IMAD.IADD R0, R0, 0x1, -R7 ;  /* 0x0000000100007824 */ /* 0x000fe400078e0a07 */
[----:B------:R-:W-:-:S13]  /*0310*/  ISETP.NE.AND.EX P0, PT, R13, RZ, PT, P0 ;  /* 0x000000ff0d00720c */ /* 0x000fda0003f05300 */
[----:B------:R-:W-:Y:S05]  /*0320*/  @!P0 BRA `(.L_x_25) ;  /* 0x0000000000148947 */ /* 0x000fea0003800000 */
[----:B------:R-:W-:-:S06]  /*0330*/  IMAD.SHL.U32 R4, R0, 0x8, RZ ;  /* 0x0000000800047824 */ /* 0x000fcc00078e00ff */
[----:B------:R-:W0:Y:S02]  /*0340*/  LDC.64 R4, c[0x3][R4] ;  /* 0x00c0000004047b82 */ /* 0x000e240000000a00 */
[----:B0-----:R-:W-:-:S04]  /*0350*/  ISETP.GE.U32.AND P0, PT, R11, R4, PT ;  /* 0x000000040b00720c */ /* 0x001fc80003f06070 */
[----:B------:R-:W-:-:S13]  /*0360*/  ISETP.GE.U32.AND.EX P0, PT, R13, R5, PT, P0 ;  /* 0x000000050d00720c */ /* 0x000fda0003f06100 */
[----:B------:R-:W-:Y:S05]  /*0370*/  @P0 BRA `(.L_x_26) ;  /* 0x0000000000100947 */ /* 0x000fea0003800000 */
.L_x_25:
[----:B------:R-:W-:Y:S01]  /*0380*/  VIADD R0, R0, 0xffffffff ;  /* 0xffffffff00007836 */ /* 0x000fe20000000000 */
[----:B------:R-:W-:Y:S01]  /*0390*/  LOP3.LUT R9, R9, 0x80000000, RZ, 0xfc, !PT ;  /* 0x8000000009097812 */ /* 0x000fe200078efcff */
[----:B------:R-:W-:Y:S01]  /*03a0*/  VIADD R6, R6, 0xffffffff ;  /* 0xffffffff06067836 */ /* 0x000fe20000000000 */
[----:B------:R-:W-:Y:S06]  /*03b0*/  BRA `(.L_x_27) ;  /* 0x0000000000087947 */ /* 0x000fec0003800000 */
.L_x_26:
[----:B------:R-:W-:-:S05]  /*03c0*/  IADD3 R11, P0, PT, -R4, R11, RZ ;  /* 0x0000000b040b7210 */ /* 0x000fca0007f1e1ff */
[----:B------:R-:W-:-:S08]  /*03d0*/  IMAD.X R13, R13, 0x1, ~R5, P0 ;  /* 0x000000010d0d7824 */ /* 0x000fd000000e0e05 */
.L_x_27:
[----:B------:R-:W-:Y:S05]  /*03e0*/  BSYNC.RECONVERGENT B1 ;  /* 0x0000000000017941 */ /* 0x000fea0003800200 */
.L_x_24:
[----:B------:R-:W-:Y:S01]  /*03f0*/  VIADD R7, R7, 0xffffffff ;  /* 0xffffffff07077836 */ /* 0x000fe20000000000 */
[----:B------:R-:W-:-:S04]  /*0400*/  ISETP.NE.AND P0, PT, R6, RZ, PT ;  /* 0x000000ff0600720c */ /* 0x000fc80003f05270 */
[C---:B------:R-:W-:Y:S02]  /*0410*/  ISETP.NE.AND P2, PT, R7.reuse, RZ, PT ;  /* 0x000000ff0700720c */ /* 0x040fe40003f45270 */
[----:B------:R-:W-:-:S04]  /*0420*/  ISETP.NE.AND P1, PT, R7, RZ, P0 ;  /* 0x000000ff0700720c */ /* 0x000fc80000725270 */
[----:B------:R-:W-:-:S04]  /*0430*/  SEL R4, RZ, 0x1, !P1 ;  /* 0x00000001ff047807 */ /* 0x000fc80004800000 */
[-CC-:B------:R-:W-:Y:S02]  /*0440*/  SHF.R.U64 R8, R8, R4.reuse, R9.reuse ;  /* 0x0000000408087219 */ /* 0x180fe40000001209 */
[----:B------:R-:W-:Y:S01]  /*0450*/  SHF.R.U32.HI R9, RZ, R4, R9 ;  /* 0x00000004ff097219 */ /* 0x000fe20000011609 */
[----:B------:R-:W-:Y:S06]  /*0460*/  @P0 BRA P2, `(.L_x_28) ;  /* 0xfffffffc009c0947 */ /* 0x000fec000103ffff */
[----:B------:R-:W-:Y:S05]  /*0470*/  BSYNC.RECONVERGENT B0 ;  /* 0x0000000000007941 */ /* 0x000fea0003800200 */
.L_x_23:
[-CC-:B------:R-:W-:Y:S02]  /*0480*/  SHF.R.U64 R4, R8, R7.reuse, R9.reuse ;  /* 0x0000000708047219 */ /* 0x180fe40000001209 */
[----:B------:R-:W-:-:S05]  /*0490*/  SHF.R.U32.HI R5, RZ, R7, R9 ;  /* 0x00000007ff057219 */ /* 0x000fca0000011609 */
[----:B------:R-:W-:Y:S01]  /*04a0*/  STG.E.64 desc[UR4][R2.64], R4 ;  /* 0x0000000402007986 */ /* 0x000fe2000c101b04 */
[----:B------:R-:W-:Y:S05]  /*04b0*/  EXIT ;  /* 0x000000000000794d */ /* 0x000fea0003800000 */
.L_x_29:
        /* <DEDUP_REMOVED lines=12> */
.L_x_31:


//--------------------- .nv.shared._Z12binom_kernelPmi --------------------------
	.section	.nv.shared._Z12binom_kernelPmi,"aw",@nobits
	.sectionflags	@""
	.align	8
.nv.shared._Z12binom_kernelPmi:
	.zero		3072


//--------------------- .nv.shared.reserved.0     --------------------------
	.section	.nv.shared.reserved.0,"aw",@nobits
	.weak		__nv_reservedSMEM_offset_0_alias
	.size		__nv_reservedSMEM_offset_0_alias, 0, 64
	.other		__nv_reservedSMEM_offset_0_alias,@"STO_CUDA_RESERVED_SHARED STV_DEFAULT"
__nv_reservedSMEM_offset_0_alias:
	.zero		0
	.zero		64


//--------------------- .nv.constant0._Z12binom_kernelPmi --------------------------
	.section	.nv.constant0._Z12binom_kernelPmi,"a",@progbits
	.sectionflags	@""
	.align	4
.nv.constant0._Z12binom_kernelPmi:
	.zero		908


//--------------------- .nv.constant0._Z7computePm --------------------------
	.section	.nv.constant0._Z7computePm,"a",@progbits
	.sectionflags	@""
	.align	4
.nv.constant0._Z7computePm:
	.zero		904


//--------------------- SYMBOLS --------------------------

	.type		.nv.reservedSmem.offset0,@object
	.size		.nv.reservedSmem.offset0,0x4
	.type		.nv.reservedSmem.cap,@object
	.size		.nv.reservedSmem.cap,0x4
